//
// Generated by NVIDIA NVVM Compiler
//
// Compiler Build ID: CL-36424714
// Cuda compilation tools, release 13.0, V13.0.88
// Based on NVVM 20.0.0
//

.version 9.0
.target sm_100
.address_size 64

	// .globl	_Z15getPermutationsiiPPiS_

.visible .entry _Z15getPermutationsiiPPiS_(
	.param .u32 _Z15getPermutationsiiPPiS__param_0,
	.param .u32 _Z15getPermutationsiiPPiS__param_1,
	.param .u64 .ptr .align 1 _Z15getPermutationsiiPPiS__param_2,
	.param .u64 .ptr .align 1 _Z15getPermutationsiiPPiS__param_3
)
{
	.local .align 16 .b8 	__local_depot0[48];
	.reg .b64 	%SP;
	.reg .b64 	%SPL;
	.reg .pred 	%p<26>;
	.reg .b32 	%r<91>;
	.reg .b64 	%rd<22>;

	mov.u64 	%SPL, __local_depot0;
	ld.param.u32 	%r36, [_Z15getPermutationsiiPPiS__param_0];
	ld.param.u32 	%r37, [_Z15getPermutationsiiPPiS__param_1];
	ld.param.u64 	%rd5, [_Z15getPermutationsiiPPiS__param_2];
	ld.param.u64 	%rd6, [_Z15getPermutationsiiPPiS__param_3];
	add.u64 	%rd1, %SPL, 0;
	mov.u32 	%r38, %tid.x;
	mov.u32 	%r39, %ctaid.x;
	mov.u32 	%r40, %ntid.x;
	mad.lo.s32 	%r86, %r39, %r40, %r38;
	setp.lt.s32 	%p1, %r86, %r37;
	@%p1 bra 	$L__BB0_1;
	bra.uni 	$L__BB0_18;
$L__BB0_1:
	mov.b32 	%r41, -1;
	st.local.v4.u32 	[%rd1], {%r41, %r41, %r41, %r41};
	st.local.v4.u32 	[%rd1+16], {%r41, %r41, %r41, %r41};
	st.local.v4.u32 	[%rd1+32], {%r41, %r41, %r41, %r41};
	setp.gt.s32 	%p2, %r36, 0;
	@%p2 bra 	$L__BB0_2;
	bra.uni 	$L__BB0_10;
$L__BB0_2:
	and.b32  	%r2, %r36, 3;
	setp.lt.u32 	%p3, %r36, 4;
	mov.b32 	%r85, 0;
	@%p3 bra 	$L__BB0_5;
	and.b32  	%r85, %r36, 2147483644;
	neg.s32 	%r83, %r85;
	mov.u64 	%rd21, %rd1;
$L__BB0_4:
	.pragma "nounroll";
	div.s32 	%r43, %r86, %r36;
	mul.lo.s32 	%r44, %r43, %r36;
	sub.s32 	%r45, %r86, %r44;
	div.s32 	%r46, %r43, %r36;
	mul.lo.s32 	%r47, %r46, %r36;
	sub.s32 	%r48, %r43, %r47;
	div.s32 	%r49, %r46, %r36;
	mul.lo.s32 	%r50, %r49, %r36;
	sub.s32 	%r51, %r46, %r50;
	div.s32 	%r86, %r49, %r36;
	mul.lo.s32 	%r52, %r86, %r36;
	sub.s32 	%r53, %r49, %r52;
	st.local.v4.u32 	[%rd21], {%r45, %r48, %r51, %r53};
	add.s32 	%r83, %r83, 4;
	add.s64 	%rd21, %rd21, 16;
	setp.ne.s32 	%p4, %r83, 0;
	@%p4 bra 	$L__BB0_4;
$L__BB0_5:
	setp.eq.s32 	%p5, %r2, 0;
	@%p5 bra 	$L__BB0_10;
	setp.eq.s32 	%p6, %r2, 1;
	@%p6 bra 	$L__BB0_8;
	div.s32 	%r54, %r86, %r36;
	mul.lo.s32 	%r55, %r54, %r36;
	sub.s32 	%r56, %r86, %r55;
	mul.wide.u32 	%rd8, %r85, 4;
	add.s64 	%rd9, %rd1, %rd8;
	st.local.u32 	[%rd9], %r56;
	div.s32 	%r86, %r54, %r36;
	mul.lo.s32 	%r57, %r86, %r36;
	sub.s32 	%r58, %r54, %r57;
	st.local.u32 	[%rd9+4], %r58;
	add.s32 	%r85, %r85, 2;
$L__BB0_8:
	and.b32  	%r59, %r36, 1;
	setp.eq.b32 	%p7, %r59, 1;
	not.pred 	%p8, %p7;
	@%p8 bra 	$L__BB0_10;
	rem.s32 	%r60, %r86, %r36;
	mul.wide.u32 	%rd10, %r85, 4;
	add.s64 	%rd11, %rd1, %rd10;
	st.local.u32 	[%rd11], %r60;
$L__BB0_10:
	setp.lt.s32 	%p9, %r36, 1;
	bar.sync 	0;
	@%p9 bra 	$L__BB0_16;
	add.s32 	%r15, %r36, -1;
	mov.b32 	%r89, 0;
$L__BB0_12:
	mul.wide.u32 	%rd12, %r89, 4;
	add.s64 	%rd4, %rd1, %rd12;
	mov.u32 	%r90, %r89;
$L__BB0_13:
	setp.eq.s32 	%p10, %r90, %r15;
	@%p10 bra 	$L__BB0_15;
	add.s32 	%r18, %r90, 1;
	ld.local.u32 	%r62, [%rd4];
	mul.wide.u32 	%rd13, %r90, 4;
	add.s64 	%rd14, %rd1, %rd13;
	ld.local.u32 	%r63, [%rd14+4];
	sub.s32 	%r64, %r62, %r63;
	sub.s32 	%r66, %r89, %r18;
	setp.eq.s32 	%p11, %r64, %r66;
	sub.s32 	%r67, %r18, %r89;
	setp.eq.s32 	%p12, %r64, %r67;
	or.pred  	%p13, %p11, %p12;
	setp.eq.s32 	%p14, %r62, %r63;
	or.pred  	%p15, %p13, %p14;
	mov.u32 	%r90, %r18;
	@%p15 bra 	$L__BB0_17;
	bra.uni 	$L__BB0_13;
$L__BB0_15:
	add.s32 	%r89, %r89, 1;
	setp.ne.s32 	%p16, %r89, %r36;
	@%p16 bra 	$L__BB0_12;
$L__BB0_16:
	cvta.to.global.u64 	%rd15, %rd6;
	atom.global.add.u32 	%r20, [%rd15], 1;
	ld.local.v4.u32 	{%r69, %r70, %r71, %r72}, [%rd1];
	mov.b64 	%rd16, {%r71, %r72};
	{ .reg .b32 tmp; mov.b64 {tmp, %r73}, %rd16; }
	setp.eq.s32 	%p17, %r73, -1;
	ld.local.u32 	%r75, [%rd1+16];
	setp.eq.s32 	%p18, %r75, -1;
	ld.local.u32 	%r76, [%rd1+20];
	setp.eq.s32 	%p19, %r76, -1;
	ld.local.u32 	%r77, [%rd1+24];
	setp.eq.s32 	%p20, %r77, -1;
	ld.local.u32 	%r78, [%rd1+28];
	setp.eq.s32 	%p21, %r78, -1;
	ld.local.u32 	%r79, [%rd1+32];
	setp.eq.s32 	%p22, %r79, -1;
	ld.local.u32 	%r80, [%rd1+36];
	setp.eq.s32 	%p23, %r80, -1;
	ld.local.u32 	%r81, [%rd1+40];
	setp.eq.s32 	%p24, %r81, -1;
	ld.local.u32 	%r82, [%rd1+44];
	setp.eq.s32 	%p25, %r82, -1;
	cvta.to.global.u64 	%rd17, %rd5;
	mul.wide.s32 	%rd18, %r20, 8;
	add.s64 	%rd19, %rd17, %rd18;
	mov.b64 	%rd20, 0;
	st.global.u64 	[%rd19], %rd20;
$L__BB0_17:
	bar.sync 	0;
$L__BB0_18:
	ret;

}


// ===== COMPILED SASS (sm_100) =====

	.target	sm_100

	.elftype	@"ET_EXEC"


//--------------------- .note.nv.tkinfo           --------------------------
	.section	.note.nv.tkinfo,"",@"SHT_NOTE"
	.sectionflags	@"SHF_NOTE_NV_TKINFO"
	.tkinfo
        /*0018*/ 	.word	0x00000002
        /*0030*/ 	.string	""
        /*0030*/ 	.string	"ptxas"
        /*0030*/ 	.string	"Cuda compilation tools, release 13.0, V13.0.88"
        /*0030*/ 	.string	"Build cuda_13.0.r13.0/compiler.36424714_0"
        /*0030*/ 	.string	"-arch sm_100 -m 64 "



//--------------------- .note.nv.cuinfo           --------------------------
	.section	.note.nv.cuinfo,"",@"SHT_NOTE"
	.sectionflags	@"SHF_NOTE_NV_CUINFO"
        /*0018*/ 	.short	0x0002
        /*001a*/ 	.short	0x0064
        /*001c*/ 	.short	0x0082
	.zero		2


//--------------------- .nv.info                  --------------------------
	.section	.nv.info,"",@"SHT_CUDA_INFO"
	.align	4


	//----- nvinfo : EIATTR_REGCOUNT
	.align		4
        /*0000*/ 	.byte	0x04, 0x2f
        /*0002*/ 	.short	(.L_1 - .L_0)
	.align		4
.L_0:
        /*0004*/ 	.word	index@(_Z15getPermutationsiiPPiS_)
        /*0008*/ 	.word	0x00000016


	//----- nvinfo : EIATTR_FRAME_SIZE
	.align		4
.L_1:
        /*000c*/ 	.byte	0x04, 0x11
        /*000e*/ 	.short	(.L_3 - .L_2)
	.align		4
.L_2:
        /*0010*/ 	.word	index@(_Z15getPermutationsiiPPiS_)
        /*0014*/ 	.word	0x00000030


	//----- nvinfo : EIATTR_MIN_STACK_SIZE
	.align		4
.L_3:
        /*0018*/ 	.byte	0x04, 0x12
        /*001a*/ 	.short	(.L_5 - .L_4)
	.align		4
.L_4:
        /*001c*/ 	.word	index@(_Z15getPermutationsiiPPiS_)
        /*0020*/ 	.word	0x00000030
.L_5:


//--------------------- .nv.compat                --------------------------
	.section	.nv.compat,"",@"SHT_CUDA_COMPAT_INFO"
	.align	4
        /*0000*/ 	.byte	0x02, 0x09, 0x00, 0x00, 0x02, 0x02, 0x01, 0x00, 0x02, 0x05, 0x05, 0x00, 0x03, 0x07, 0x01, 0x01
        /*0010*/ 	.byte	0x02, 0x03, 0x00, 0x00, 0x02, 0x06, 0x01, 0x00, 0x04, 0x0b, 0x08, 0x00, 0x09, 0x00, 0x00, 0x00
        /*0020*/ 	.byte	0x00, 0x00, 0x00, 0x00


//--------------------- .nv.info._Z15getPermutationsiiPPiS_ --------------------------
	.section	.nv.info._Z15getPermutationsiiPPiS_,"",@"SHT_CUDA_INFO"
	.sectionflags	@""
	.align	4


	//----- nvinfo : EIATTR_CUDA_API_VERSION
	.align		4
        /*0000*/ 	.byte	0x04, 0x37
        /*0002*/ 	.short	(.L_7 - .L_6)
.L_6:
        /*0004*/ 	.word	0x00000082


	//----- nvinfo : EIATTR_KPARAM_INFO
	.align		4
.L_7:
        /*0008*/ 	.byte	0x04, 0x17
        /*000a*/ 	.short	(.L_9 - .L_8)
.L_8:
        /*000c*/ 	.word	0x00000000
        /*0010*/ 	.short	0x0003
        /*0012*/ 	.short	0x0010
        /*0014*/ 	.byte	0x00, 0xf5, 0x21, 0x00


	//----- nvinfo : EIATTR_KPARAM_INFO
	.align		4
.L_9:
        /*0018*/ 	.byte	0x04, 0x17
        /*001a*/ 	.short	(.L_11 - .L_10)
.L_10:
        /*001c*/ 	.word	0x00000000
        /*0020*/ 	.short	0x0002
        /*0022*/ 	.short	0x0008
        /*0024*/ 	.byte	0x00, 0xf5, 0x21, 0x00


	//----- nvinfo : EIATTR_KPARAM_INFO
	.align		4
.L_11:
        /*0028*/ 	.byte	0x04, 0x17
        /*002a*/ 	.short	(.L_13 - .L_12)
.L_12:
        /*002c*/ 	.word	0x00000000
        /*0030*/ 	.short	0x0001
        /*0032*/ 	.short	0x0004
        /*0034*/ 	.byte	0x00, 0xf0, 0x11, 0x00


	//----- nvinfo : EIATTR_KPARAM_INFO
	.align		4
.L_13:
        /*0038*/ 	.byte	0x04, 0x17
        /*003a*/ 	.short	(.L_15 - .L_14)
.L_14:
        /*003c*/ 	.word	0x00000000
        /*0040*/ 	.short	0x0000
        /*0042*/ 	.short	0x0000
        /*0044*/ 	.byte	0x00, 0xf0, 0x11, 0x00


	//----- nvinfo : EIATTR_SPARSE_MMA_MASK
	.align		4
.L_15:
        /*0048*/ 	.byte	0x03, 0x50
        /*004a*/ 	.short	0x0000


	//----- nvinfo : EIATTR_MAXREG_COUNT
	.align		4
        /*004c*/ 	.byte	0x03, 0x1b
        /*004e*/ 	.short	0x00ff


	//----- nvinfo : EIATTR_NUM_BARRIERS
	.align		4
        /*0050*/ 	.byte	0x02, 0x4c
        /*0052*/ 	.byte	0x01
	.zero		1


	//----- nvinfo : EIATTR_MERCURY_ISA_VERSION
	.align		4
        /*0054*/ 	.byte	0x03, 0x5f
        /*0056*/ 	.short	0x0101


	//----- nvinfo : EIATTR_INT_WARP_WIDE_INSTR_OFFSETS
	.align		4
        /*0058*/ 	.byte	0x04, 0x31
        /*005a*/ 	.short	(.L_17 - .L_16)


	//   ....[0]....
.L_16:
        /*005c*/ 	.word	0x00000e40


	//   ....[1]....
        /*0060*/ 	.word	0x00000ee0


	//----- nvinfo : EIATTR_VRC_CTA_INIT_COUNT
	.align		4
.L_17:
        /*0064*/ 	.byte	0x02, 0x4a
	.zero		1
	.zero		1


	//----- nvinfo : EIATTR_EXIT_INSTR_OFFSETS
	.align		4
        /*0068*/ 	.byte	0x04, 0x1c
        /*006a*/ 	.short	(.L_19 - .L_18)


	//   ....[0]....
.L_18:
        /*006c*/ 	.word	0x00000080


	//   ....[1]....
        /*0070*/ 	.word	0x00000f50


	//----- nvinfo : EIATTR_CRS_STACK_SIZE
	.align		4
.L_19:
        /*0074*/ 	.byte	0x04, 0x1e
        /*0076*/ 	.short	(.L_21 - .L_20)
.L_20:
        /*0078*/ 	.word	0x00000000


	//----- nvinfo : EIATTR_CBANK_PARAM_SIZE
	.align		4
.L_21:
        /*007c*/ 	.byte	0x03, 0x19
        /*007e*/ 	.short	0x0018


	//----- nvinfo : EIATTR_PARAM_CBANK
	.align		4
        /*0080*/ 	.byte	0x04, 0x0a
        /*0082*/ 	.short	(.L_23 - .L_22)
	.align		4
.L_22:
        /*0084*/ 	.word	index@(.nv.constant0._Z15getPermutationsiiPPiS_)
        /*0088*/ 	.short	0x0380
        /*008a*/ 	.short	0x0018


	//----- nvinfo : EIATTR_SW_WAR
	.align		4
.L_23:
        /*008c*/ 	.byte	0x04, 0x36
        /*008e*/ 	.short	(.L_25 - .L_24)
.L_24:
        /*0090*/ 	.word	0x00000008
.L_25:


//--------------------- .nv.callgraph             --------------------------
	.section	.nv.callgraph,"",@"SHT_CUDA_CALLGRAPH"
	.align	4
	.sectionentsize	8
	.align		4
        /*0000*/ 	.word	0x00000000
	.align		4
        /*0004*/ 	.word	0xffffffff
	.align		4
        /*0008*/ 	.word	0x00000000
	.align		4
        /*000c*/ 	.word	0xfffffffe
	.align		4
        /*0010*/ 	.word	0x00000000
	.align		4
        /*0014*/ 	.word	0xfffffffd
	.align		4
        /*0018*/ 	.word	0x00000000
	.align		4
        /*001c*/ 	.word	0xfffffffc


//--------------------- .text._Z15getPermutationsiiPPiS_ --------------------------
	.section	.text._Z15getPermutationsiiPPiS_,"ax",@progbits
	.align	128
        .global         _Z15getPermutationsiiPPiS_
        .type           _Z15getPermutationsiiPPiS_,@function
        .size           _Z15getPermutationsiiPPiS_,(.L_x_12 - _Z15getPermutationsiiPPiS_)
        .other          _Z15getPermutationsiiPPiS_,@"STO_CUDA_ENTRY STV_DEFAULT"
_Z15getPermutationsiiPPiS_:
.text._Z15getPermutationsiiPPiS_:
[----:B------:R-:W0:Y:S01]  /*0000*/  LDC R1, c[0x0][0x37c] ;  /* 0x0000df00ff017b82 */ /* 0x000e220000000800 */
[----:B------:R-:W1:Y:S07]  /*0010*/  S2R R9, SR_TID.X ;  /* 0x0000000000097919 */ /* 0x000e6e0000002100 */
[----:B------:R-:W1:Y:S01]  /*0020*/  S2UR UR4, SR_CTAID.X ;  /* 0x00000000000479c3 */ /* 0x000e620000002500 */
[----:B------:R-:W2:Y:S01]  /*0030*/  LDCU UR5, c[0x0][0x384] ;  /* 0x00007080ff0577ac */ /* 0x000ea20008000800 */
[----:B0-----:R-:W-:-:S06]  /*0040*/  VIADD R1, R1, 0xffffffd0 ;  /* 0xffffffd001017836 */ /* 0x001fcc0000000000 */
[----:B------:R-:W1:Y:S02]  /*0050*/  LDC R0, c[0x0][0x360] ;  /* 0x0000d800ff007b82 */ /* 0x000e640000000800 */
[----:B-1----:R-:W-:-:S05]  /*0060*/  IMAD R9, R0, UR4, R9 ;  /* 0x0000000400097c24 */ /* 0x002fca000f8e0209 */
[----:B--2---:R-:W-:-:S13]  /*0070*/  ISETP.GE.AND P0, PT, R9, UR5, PT ;  /* 0x0000000509007c0c */ /* 0x004fda000bf06270 */
[----:B------:R-:W-:Y:S05]  /*0080*/  @P0 EXIT ;  /* 0x000000000000094d */ /* 0x000fea0003800000 */
[----:B------:R-:W0:Y:S01]  /*0090*/  LDCU UR4, c[0x0][0x380] ;  /* 0x00007000ff0477ac */ /* 0x000e220008000800 */
[----:B------:R-:W-:Y:S01]  /*00a0*/  IMAD.MOV.U32 R4, RZ, RZ, -0x1 ;  /* 0xffffffffff047424 */ /* 0x000fe200078e00ff */
[----:B------:R-:W-:Y:S01]  /*00b0*/  MOV R6, 0xffffffff ;  /* 0xffffffff00067802 */ /* 0x000fe20000000f00 */
[----:B------:R-:W-:Y:S02]  /*00c0*/  IMAD.MOV.U32 R5, RZ, RZ, -0x1 ;  /* 0xffffffffff057424 */ /* 0x000fe400078e00ff */
[----:B------:R-:W-:Y:S02]  /*00d0*/  IMAD.MOV.U32 R7, RZ, RZ, -0x1 ;  /* 0xffffffffff077424 */ /* 0x000fe400078e00ff */
[----:B------:R-:W-:-:S03]  /*00e0*/  IMAD.MOV.U32 R2, RZ, RZ, R1 ;  /* 0x000000ffff027224 */ /* 0x000fc600078e0001 */
[----:B------:R1:W-:Y:S04]  /*00f0*/  STL.128 [R1], R4 ;  /* 0x0000000401007387 */ /* 0x0003e80000100c00 */
[----:B------:R1:W-:Y:S04]  /*0100*/  STL.128 [R1+0x10], R4 ;  /* 0x0000100401007387 */ /* 0x0003e80000100c00 */
[----:B------:R1:W-:Y:S01]  /*0110*/  STL.128 [R1+0x20], R4 ;  /* 0x0000200401007387 */ /* 0x0003e20000100c00 */
[----:B0-----:R-:W-:-:S05]  /*0120*/  IMAD.U32 R0, RZ, RZ, UR4 ;  /* 0x00000004ff007e24 */ /* 0x001fca000f8e00ff */
[----:B------:R-:W-:-:S13]  /*0130*/  ISETP.GT.AND P0, PT, R0, RZ, PT ;  /* 0x000000ff0000720c */ /* 0x000fda0003f04270 */
[----:B-1----:R-:W-:Y:S05]  /*0140*/  @!P0 BRA `(.L_x_0) ;  /* 0x0000000800bc8947 */ /* 0x002fea0003800000 */
[C---:B------:R-:W-:Y:S01]  /*0150*/  ISETP.GE.U32.AND P1, PT, R0.reuse, 0x4, PT ;  /* 0x000000040000780c */ /* 0x040fe20003f26070 */
[----:B------:R-:W-:Y:S01]  /*0160*/  HFMA2 R11, -RZ, RZ, 0, 0 ;  /* 0x00000000ff0b7431 */ /* 0x000fe200000001ff */
[----:B------:R-:W-:-:S04]  /*0170*/  LOP3.LUT R14, R0, 0x3, RZ, 0xc0, !PT ;  /* 0x00000003000e7812 */ /* 0x000fc800078ec0ff */
[----:B------:R-:W-:-:S07]  /*0180*/  ISETP.NE.AND P0, PT, R14, RZ, PT ;  /* 0x000000ff0e00720c */ /* 0x000fce0003f05270 */
[----:B------:R-:W-:Y:S06]  /*0190*/  @!P1 BRA `(.L_x_1) ;  /* 0x0000000400749947 */ /* 0x000fec0003800000 */
[----:B------:R-:W-:Y:S01]  /*01a0*/  IABS R10, R0 ;  /* 0x00000000000a7213 */ /* 0x000fe20000000000 */
[----:B------:R-:W0:Y:S01]  /*01b0*/  LDC R8, c[0x0][0x380] ;  /* 0x0000e000ff087b82 */ /* 0x000e220000000800 */
[----:B------:R-:W-:Y:S02]  /*01c0*/  LOP3.LUT R11, R0, 0x7ffffffc, RZ, 0xc0, !PT ;  /* 0x7ffffffc000b7812 */ /* 0x000fe400078ec0ff */
[----:B------:R-:W1:Y:S01]  /*01d0*/  I2F.RP R6, R10 ;  /* 0x0000000a00067306 */ /* 0x000e620000209400 */
[----:B------:R-:W-:Y:S02]  /*01e0*/  MOV R3, R1 ;  /* 0x0000000100037202 */ /* 0x000fe40000000f00 */
[----:B------:R-:W-:-:S05]  /*01f0*/  IMAD.MOV R12, RZ, RZ, -R11 ;  /* 0x000000ffff0c7224 */ /* 0x000fca00078e0a0b */
[----:B-1----:R-:W1:Y:S02]  /*0200*/  MUFU.RCP R6, R6 ;  /* 0x0000000600067308 */ /* 0x002e640000001000 */
[----:B-1----:R-:W-:-:S06]  /*0210*/  VIADD R4, R6, 0xffffffe ;  /* 0x0ffffffe06047836 */ /* 0x002fcc0000000000 */
[----:B------:R1:W2:Y:S02]  /*0220*/  F2I.FTZ.U32.TRUNC.NTZ R5, R4 ;  /* 0x0000000400057305 */ /* 0x0002a4000021f000 */
[----:B-1----:R-:W-:Y:S02]  /*0230*/  IMAD.MOV.U32 R4, RZ, RZ, RZ ;  /* 0x000000ffff047224 */ /* 0x002fe400078e00ff */
[----:B--2---:R-:W-:-:S04]  /*0240*/  IMAD.MOV R13, RZ, RZ, -R5 ;  /* 0x000000ffff0d7224 */ /* 0x004fc800078e0a05 */
[----:B------:R-:W-:-:S04]  /*0250*/  IMAD R13, R13, R10, RZ ;  /* 0x0000000a0d0d7224 */ /* 0x000fc800078e02ff */
[----:B0-----:R-:W-:-:S07]  /*0260*/  IMAD.HI.U32 R13, R5, R13, R4 ;  /* 0x0000000d050d7227 */ /* 0x001fce00078e0004 */
.L_x_2:
[----:B------:R-:W-:Y:S01]  /*0270*/  IMAD.MOV.U32 R0, RZ, RZ, R8 ;  /* 0x000000ffff007224 */ /* 0x000fe200078e0008 */
[----:B------:R-:W-:Y:S01]  /*0280*/  IABS R5, R9 ;  /* 0x0000000900057213 */ /* 0x000fe20000000000 */
[----:B------:R-:W-:-:S03]  /*0290*/  VIADD R12, R12, 0x4 ;  /* 0x000000040c0c7836 */ /* 0x000fc60000000000 */
[----:B------:R-:W-:Y:S01]  /*02a0*/  IABS R6, R0 ;  /* 0x0000000000067213 */ /* 0x000fe20000000000 */
[----:B------:R-:W-:-:S03]  /*02b0*/  IMAD.HI.U32 R13, R13, R5, RZ ;  /* 0x000000050d0d7227 */ /* 0x000fc600078e00ff */
[----:B------:R-:W0:Y:S01]  /*02c0*/  I2F.RP R7, R6 ;  /* 0x0000000600077306 */ /* 0x000e220000209400 */
[----:B------:R-:W-:-:S04]  /*02d0*/  IMAD.MOV R4, RZ, RZ, -R13 ;  /* 0x000000ffff047224 */ /* 0x000fc800078e0a0d */
[----:B------:R-:W-:Y:S01]  /*02e0*/  IMAD R5, R6, R4, R5 ;  /* 0x0000000406057224 */ /* 0x000fe200078e0205 */
[----:B------:R-:W-:-:S04]  /*02f0*/  LOP3.LUT R4, R9, R0, RZ, 0x3c, !PT ;  /* 0x0000000009047212 */ /* 0x000fc800078e3cff */
[----:B------:R-:W-:Y:S02]  /*0300*/  ISETP.GT.U32.AND P2, PT, R10, R5, PT ;  /* 0x000000050a00720c */ /* 0x000fe40003f44070 */
[----:B------:R-:W-:Y:S01]  /*0310*/  ISETP.GE.AND P3, PT, R4, RZ, PT ;  /* 0x000000ff0400720c */ /* 0x000fe20003f66270 */
[----:B------:R-:W-:Y:S01]  /*0320*/  IMAD.MOV.U32 R4, RZ, RZ, RZ ;  /* 0x000000ffff047224 */ /* 0x000fe200078e00ff */
[----:B0-----:R-:W0:Y:S09]  /*0330*/  MUFU.RCP R7, R7 ;  /* 0x0000000700077308 */ /* 0x001e320000001000 */
[----:B------:R-:W-:Y:S01]  /*0340*/  @!P2 IADD3 R5, PT, PT, R5, -R6, RZ ;  /* 0x800000060505a210 */ /* 0x000fe20007ffe0ff */
[----:B------:R-:W-:-:S03]  /*0350*/  @!P2 VIADD R13, R13, 0x1 ;  /* 0x000000010d0da836 */ /* 0x000fc60000000000 */
[----:B------:R-:W-:Y:S01]  /*0360*/  ISETP.GE.U32.AND P1, PT, R5, R10, PT ;  /* 0x0000000a0500720c */ /* 0x000fe20003f26070 */
[----:B0-----:R-:W-:Y:S01]  /*0370*/  VIADD R16, R7, 0xffffffe ;  /* 0x0ffffffe07107836 */ /* 0x001fe20000000000 */
[----:B------:R-:W-:-:S03]  /*0380*/  LOP3.LUT R7, RZ, R0, RZ, 0x33, !PT ;  /* 0x00000000ff077212 */ /* 0x000fc600078e33ff */
[----:B------:R-:W0:Y:S08]  /*0390*/  F2I.FTZ.U32.TRUNC.NTZ R5, R16 ;  /* 0x0000001000057305 */ /* 0x000e30000021f000 */
[----:B------:R-:W-:Y:S01]  /*03a0*/  @P1 VIADD R13, R13, 0x1 ;  /* 0x000000010d0d1836 */ /* 0x000fe20000000000 */
[----:B------:R-:W-:-:S03]  /*03b0*/  ISETP.NE.AND P1, PT, R0, RZ, PT ;  /* 0x000000ff0000720c */ /* 0x000fc60003f25270 */
[----:B------:R-:W-:-:S05]  /*03c0*/  @!P3 IMAD.MOV R13, RZ, RZ, -R13 ;  /* 0x000000ffff0db224 */ /* 0x000fca00078e0a0d */
[----:B------:R-:W-:Y:S02]  /*03d0*/  SEL R15, R7, R13, !P1 ;  /* 0x0000000d070f7207 */ /* 0x000fe40004800000 */
[----:B0-----:R-:W-:Y:S02]  /*03e0*/  IADD3 R17, PT, PT, RZ, -R5, RZ ;  /* 0x80000005ff117210 */ /* 0x001fe40007ffe0ff */
[----:B------:R-:W-:-:S03]  /*03f0*/  IABS R10, R15 ;  /* 0x0000000f000a7213 */ /* 0x000fc60000000000 */
[----:B------:R-:W-:-:S04]  /*0400*/  IMAD R13, R17, R6, RZ ;  /* 0x00000006110d7224 */ /* 0x000fc800078e02ff */
[----:B------:R-:W-:-:S04]  /*0410*/  IMAD.HI.U32 R13, R5, R13, R4 ;  /* 0x0000000d050d7227 */ /* 0x000fc800078e0004 */
[----:B------:R-:W-:-:S04]  /*0420*/  IMAD.MOV.U32 R5, RZ, RZ, R10 ;  /* 0x000000ffff057224 */ /* 0x000fc800078e000a */
[----:B------:R-:W-:-:S05]  /*0430*/  IMAD.HI.U32 R4, R13, R5, RZ ;  /* 0x000000050d047227 */ /* 0x000fca00078e00ff */
[----:B------:R-:W-:-:S05]  /*0440*/  IADD3 R10, PT, PT, -R4, RZ, RZ ;  /* 0x000000ff040a7210 */ /* 0x000fca0007ffe1ff */
[----:B------:R-:W-:Y:S02]  /*0450*/  IMAD R5, R6, R10, R5 ;  /* 0x0000000a06057224 */ /* 0x000fe400078e0205 */
[----:B------:R-:W-:-:S05]  /*0460*/  IMAD.MOV.U32 R10, RZ, RZ, R6 ;  /* 0x000000ffff0a7224 */ /* 0x000fca00078e0006 */
[----:B------:R-:W-:-:S13]  /*0470*/  ISETP.GT.U32.AND P3, PT, R10, R5, PT ;  /* 0x000000050a00720c */ /* 0x000fda0003f64070 */
[----:B------:R-:W-:Y:S02]  /*0480*/  @!P3 IMAD.IADD R5, R5, 0x1, -R6 ;  /* 0x000000010505b824 */ /* 0x000fe400078e0a06 */
[----:B------:R-:W-:-:S03]  /*0490*/  @!P3 VIADD R4, R4, 0x1 ;  /* 0x000000010404b836 */ /* 0x000fc60000000000 */
[----:B------:R-:W-:Y:S02]  /*04a0*/  ISETP.GE.U32.AND P2, PT, R5, R10, PT ;  /* 0x0000000a0500720c */ /* 0x000fe40003f46070 */
[----:B------:R-:W-:-:S04]  /*04b0*/  LOP3.LUT R5, R15, R0, RZ, 0x3c, !PT ;  /* 0x000000000f057212 */ /* 0x000fc800078e3cff */
[----:B------:R-:W-:-:S07]  /*04c0*/  ISETP.GE.AND P4, PT, R5, RZ, PT ;  /* 0x000000ff0500720c */ /* 0x000fce0003f86270 */
[----:B------:R-:W-:-:S06]  /*04d0*/  @P2 IADD3 R4, PT, PT, R4, 0x1, RZ ;  /* 0x0000000104042810 */ /* 0x000fcc0007ffe0ff */
[----:B------:R-:W-:-:S05]  /*04e0*/  @!P4 IMAD.MOV R4, RZ, RZ, -R4 ;  /* 0x000000ffff04c224 */ /* 0x000fca00078e0a04 */
[----:B------:R-:W-:-:S04]  /*04f0*/  SEL R17, R7, R4, !P1 ;  /* 0x0000000407117207 */ /* 0x000fc80004800000 */
[----:B------:R-:W-:-:S05]  /*0500*/  IABS R5, R17 ;  /* 0x0000001100057213 */ /* 0x000fca0000000000 */
[----:B------:R-:W-:-:S04]  /*0510*/  IMAD.HI.U32 R4, R13, R5, RZ ;  /* 0x000000050d047227 */ /* 0x000fc800078e00ff */
[----:B------:R-:W-:-:S04]  /*0520*/  IMAD.MOV R16, RZ, RZ, -R4 ;  /* 0x000000ffff107224 */ /* 0x000fc800078e0a04 */
[----:B------:R-:W-:-:S05]  /*0530*/  IMAD R5, R6, R16, R5 ;  /* 0x0000001006057224 */ /* 0x000fca00078e0205 */
[----:B------:R-:W-:-:S13]  /*0540*/  ISETP.GT.U32.AND P3, PT, R10, R5, PT ;  /* 0x000000050a00720c */ /* 0x000fda0003f64070 */
[----:B------:R-:W-:Y:S01]  /*0550*/  @!P3 IMAD.IADD R5, R5, 0x1, -R6 ;  /* 0x000000010505b824 */ /* 0x000fe200078e0a06 */
[----:B------:R-:W-:-:S04]  /*0560*/  @!P3 IADD3 R4, PT, PT, R4, 0x1, RZ ;  /* 0x000000010404b810 */ /* 0x000fc80007ffe0ff */
[----:B------:R-:W-:Y:S02]  /*0570*/  ISETP.GE.U32.AND P2, PT, R5, R10, PT ;  /* 0x0000000a0500720c */ /* 0x000fe40003f46070 */
[----:B------:R-:W-:-:S04]  /*0580*/  LOP3.LUT R5, R17, R0, RZ, 0x3c, !PT ;  /* 0x0000000011057212 */ /* 0x000fc800078e3cff */
[----:B------:R-:W-:-:S07]  /*0590*/  ISETP.GE.AND P4, PT, R5, RZ, PT ;  /* 0x000000ff0500720c */ /* 0x000fce0003f86270 */
[----:B------:R-:W-:-:S06]  /*05a0*/  @P2 VIADD R4, R4, 0x1 ;  /* 0x0000000104042836 */ /* 0x000fcc0000000000 */
[----:B------:R-:W-:-:S05]  /*05b0*/  @!P4 IMAD.MOV R4, RZ, RZ, -R4 ;  /* 0x000000ffff04c224 */ /* 0x000fca00078e0a04 */
[----:B------:R-:W-:-:S04]  /*05c0*/  SEL R19, R7, R4, !P1 ;  /* 0x0000000407137207 */ /* 0x000fc80004800000 */
[----:B------:R-:W-:-:S05]  /*05d0*/  IABS R5, R19 ;  /* 0x0000001300057213 */ /* 0x000fca0000000000 */
[----:B------:R-:W-:-:S04]  /*05e0*/  IMAD.HI.U32 R4, R13, R5, RZ ;  /* 0x000000050d047227 */ /* 0x000fc800078e00ff */
[----:B------:R-:W-:-:S04]  /*05f0*/  IMAD.MOV R16, RZ, RZ, -R4 ;  /* 0x000000ffff107224 */ /* 0x000fc800078e0a04 */
[----:B------:R-:W-:-:S05]  /*0600*/  IMAD R5, R6, R16, R5 ;  /* 0x0000001006057224 */ /* 0x000fca00078e0205 */
[----:B------:R-:W-:-:S13]  /*0610*/  ISETP.GT.U32.AND P3, PT, R10, R5, PT ;  /* 0x000000050a00720c */ /* 0x000fda0003f64070 */
[----:B------:R-:W-:Y:S01]  /*0620*/  @!P3 IADD3 R5, PT, PT, R5, -R6, RZ ;  /* 0x800000060505b210 */ /* 0x000fe20007ffe0ff */
[----:B------:R-:W-:-:S03]  /*0630*/  @!P3 VIADD R4, R4, 0x1 ;  /* 0x000000010404b836 */ /* 0x000fc60000000000 */
[----:B------:R-:W-:Y:S02]  /*0640*/  ISETP.GE.U32.AND P2, PT, R5, R10, PT ;  /* 0x0000000a0500720c */ /* 0x000fe40003f46070 */
[----:B------:R-:W-:-:S04]  /*0650*/  LOP3.LUT R5, R19, R0, RZ, 0x3c, !PT ;  /* 0x0000000013057212 */ /* 0x000fc800078e3cff */
[----:B------:R-:W-:Y:S01]  /*0660*/  ISETP.GE.AND P4, PT, R5, RZ, PT ;  /* 0x000000ff0500720c */ /* 0x000fe20003f86270 */
[----:B------:R-:W-:-:S04]  /*0670*/  IMAD.MOV R5, RZ, RZ, -R17 ;  /* 0x000000ffff057224 */ /* 0x000fc800078e0a11 */
[----:B------:R-:W-:Y:S02]  /*0680*/  IMAD R5, R0, R5, R15 ;  /* 0x0000000500057224 */ /* 0x000fe400078e020f */
[----:B------:R-:W-:-:S04]  /*0690*/  @P2 VIADD R4, R4, 0x1 ;  /* 0x0000000104042836 */ /* 0x000fc80000000000 */
[----:B------:R-:W-:Y:S01]  /*06a0*/  IMAD.MOV.U32 R6, RZ, RZ, R4 ;  /* 0x000000ffff067224 */ /* 0x000fe200078e0004 */
[----:B------:R-:W-:-:S03]  /*06b0*/  IADD3 R4, PT, PT, -R15, RZ, RZ ;  /* 0x000000ff0f047210 */ /* 0x000fc60007ffe1ff */
[----:B------:R-:W-:Y:S02]  /*06c0*/  @!P4 IMAD.MOV R6, RZ, RZ, -R6 ;  /* 0x000000ffff06c224 */ /* 0x000fe400078e0a06 */
[----:B------:R-:W-:-:S03]  /*06d0*/  IMAD R4, R0, R4, R9 ;  /* 0x0000000400047224 */ /* 0x000fc600078e0209 */
[----:B------:R-:W-:Y:S01]  /*06e0*/  SEL R9, R7, R6, !P1 ;  /* 0x0000000607097207 */ /* 0x000fe20004800000 */
[----:B------:R-:W-:Y:S01]  /*06f0*/  IMAD.MOV R6, RZ, RZ, -R19 ;  /* 0x000000ffff067224 */ /* 0x000fe200078e0a13 */
[----:B------:R-:W-:Y:S02]  /*0700*/  ISETP.NE.AND P1, PT, R12, RZ, PT ;  /* 0x000000ff0c00720c */ /* 0x000fe40003f25270 */
[----:B------:R-:W-:Y:S01]  /*0710*/  IADD3 R7, PT, PT, -R9, RZ, RZ ;  /* 0x000000ff09077210 */ /* 0x000fe20007ffe1ff */
[----:B------:R-:W-:-:S04]  /*0720*/  IMAD R6, R0, R6, R17 ;  /* 0x0000000600067224 */ /* 0x000fc800078e0211 */
[----:B------:R-:W-:-:S05]  /*0730*/  IMAD R7, R0, R7, R19 ;  /* 0x0000000700077224 */ /* 0x000fca00078e0213 */
[----:B------:R0:W-:Y:S02]  /*0740*/  STL.128 [R3], R4 ;  /* 0x0000000403007387 */ /* 0x0001e40000100c00 */
[----:B0-----:R-:W-:Y:S01]  /*0750*/  VIADD R3, R3, 0x10 ;  /* 0x0000001003037836 */ /* 0x001fe20000000000 */
[----:B------:R-:W-:Y:S06]  /*0760*/  @P1 BRA `(.L_x_2) ;  /* 0xfffffff800c01947 */ /* 0x000fec000383ffff */
.L_x_1:
[----:B------:R-:W-:Y:S05]  /*0770*/  @!P0 BRA `(.L_x_0) ;  /* 0x0000000400308947 */ /* 0x000fea0003800000 */
[----:B------:R-:W-:Y:S02]  /*0780*/  ISETP.NE.AND P1, PT, R14, 0x1, PT ;  /* 0x000000010e00780c */ /* 0x000fe40003f25270 */
[----:B------:R-:W-:-:S04]  /*0790*/  LOP3.LUT R3, R0, 0x1, RZ, 0xc0, !PT ;  /* 0x0000000100037812 */ /* 0x000fc800078ec0ff */
[----:B------:R-:W-:-:S07]  /*07a0*/  ISETP.NE.U32.AND P0, PT, R3, 0x1, PT ;  /* 0x000000010300780c */ /* 0x000fce0003f05070 */
[----:B------:R-:W-:Y:S06]  /*07b0*/  @!P1 BRA `(.L_x_3) ;  /* 0x0000000000bc9947 */ /* 0x000fec0003800000 */
[-C--:B------:R-:W-:Y:S02]  /*07c0*/  IABS R13, R0.reuse ;  /* 0x00000000000d7213 */ /* 0x080fe40000000000 */
[----:B------:R-:W-:Y:S02]  /*07d0*/  IABS R8, R9 ;  /* 0x0000000900087213 */ /* 0x000fe40000000000 */
[----:B------:R-:W0:Y:S08]  /*07e0*/  I2F.RP R6, R13 ;  /* 0x0000000d00067306 */ /* 0x000e300000209400 */
[----:B0-----:R-:W0:Y:S02]  /*07f0*/  MUFU.RCP R6, R6 ;  /* 0x0000000600067308 */ /* 0x001e240000001000 */
[----:B0-----:R-:W-:Y:S01]  /*0800*/  VIADD R7, R6, 0xffffffe ;  /* 0x0ffffffe06077836 */ /* 0x001fe20000000000 */
[----:B------:R-:W-:-:S05]  /*0810*/  LOP3.LUT R6, RZ, R0, RZ, 0x33, !PT ;  /* 0x00000000ff067212 */ /* 0x000fca00078e33ff */
[----:B------:R-:W0:Y:S02]  /*0820*/  F2I.FTZ.U32.TRUNC.NTZ R5, R7 ;  /* 0x0000000700057305 */ /* 0x000e24000021f000 */
[----:B0-----:R-:W-:-:S05]  /*0830*/  IADD3 R4, PT, PT, RZ, -R5, RZ ;  /* 0x80000005ff047210 */ /* 0x001fca0007ffe0ff */
[----:B------:R-:W-:Y:S02]  /*0840*/  IMAD R3, R4, R13, RZ ;  /* 0x0000000d04037224 */ /* 0x000fe400078e02ff */
[----:B------:R-:W-:-:S04]  /*0850*/  IMAD.MOV.U32 R4, RZ, RZ, RZ ;  /* 0x000000ffff047224 */ /* 0x000fc800078e00ff */
[----:B------:R-:W-:-:S04]  /*0860*/  IMAD.HI.U32 R15, R5, R3, R4 ;  /* 0x00000003050f7227 */ /* 0x000fc800078e0004 */
[----:B------:R-:W-:-:S04]  /*0870*/  IMAD.MOV.U32 R4, RZ, RZ, R8 ;  /* 0x000000ffff047224 */ /* 0x000fc800078e0008 */
[----:B------:R-:W-:-:S05]  /*0880*/  IMAD.HI.U32 R3, R15, R4, RZ ;  /* 0x000000040f037227 */ /* 0x000fca00078e00ff */
[----:B------:R-:W-:-:S05]  /*0890*/  IADD3 R5, PT, PT, -R3, RZ, RZ ;  /* 0x000000ff03057210 */ /* 0x000fca0007ffe1ff */
[----:B------:R-:W-:-:S05]  /*08a0*/  IMAD R4, R13, R5, R4 ;  /* 0x000000050d047224 */ /* 0x000fca00078e0204 */
[----:B------:R-:W-:-:S13]  /*08b0*/  ISETP.GT.U32.AND P2, PT, R13, R4, PT ;  /* 0x000000040d00720c */ /* 0x000fda0003f44070 */
[----:B------:R-:W-:Y:S02]  /*08c0*/  @!P2 IMAD.IADD R4, R4, 0x1, -R13 ;  /* 0x000000010404a824 */ /* 0x000fe400078e0a0d */
[----:B------:R-:W-:-:S03]  /*08d0*/  @!P2 VIADD R3, R3, 0x1 ;  /* 0x000000010303a836 */ /* 0x000fc60000000000 */
[----:B------:R-:W-:Y:S02]  /*08e0*/  ISETP.GE.U32.AND P1, PT, R4, R13, PT ;  /* 0x0000000d0400720c */ /* 0x000fe40003f26070 */
[----:B------:R-:W-:-:S04]  /*08f0*/  LOP3.LUT R4, R9, R0, RZ, 0x3c, !PT ;  /* 0x0000000009047212 */ /* 0x000fc800078e3cff */
[----:B------:R-:W-:-:S07]  /*0900*/  ISETP.GE.AND P3, PT, R4, RZ, PT ;  /* 0x000000ff0400720c */ /* 0x000fce0003f66270 */
[----:B------:R-:W-:Y:S02]  /*0910*/  @P1 IADD3 R3, PT, PT, R3, 0x1, RZ ;  /* 0x0000000103031810 */ /* 0x000fe40007ffe0ff */
[----:B------:R-:W-:-:S04]  /*0920*/  ISETP.NE.AND P1, PT, R0, RZ, PT ;  /* 0x000000ff0000720c */ /* 0x000fc80003f25270 */
        /* <DEDUP_REMOVED lines=11> */
[----:B------:R-:W-:-:S07]  /*09e0*/  ISETP.GE.AND P4, PT, R4, RZ, PT ;  /* 0x000000ff0400720c */ /* 0x000fce0003f86270 */
[----:B------:R-:W-:-:S05]  /*09f0*/  @P2 VIADD R3, R3, 0x1 ;  /* 0x0000000103032836 */ /* 0x000fca0000000000 */
[----:B------:R-:W-:Y:S01]  /*0a00*/  MOV R4, R3 ;  /* 0x0000000300047202 */ /* 0x000fe20000000f00 */
[----:B------:R-:W-:-:S04]  /*0a10*/  IMAD.MOV R3, RZ, RZ, -R7 ;  /* 0x000000ffff037224 */ /* 0x000fc800078e0a07 */
[----:B------:R-:W-:Y:S02]  /*0a20*/  @!P4 IMAD.MOV R4, RZ, RZ, -R4 ;  /* 0x000000ffff04c224 */ /* 0x000fe400078e0a04 */
[----:B------:R-:W-:-:S03]  /*0a30*/  IMAD R3, R0, R3, R9 ;  /* 0x0000000300037224 */ /* 0x000fc600078e0209 */
[----:B------:R-:W-:Y:S01]  /*0a40*/  SEL R9, R6, R4, !P1 ;  /* 0x0000000406097207 */ /* 0x000fe20004800000 */
[C---:B------:R-:W-:Y:S02]  /*0a50*/  IMAD R4, R11.reuse, 0x4, R2 ;  /* 0x000000040b047824 */ /* 0x040fe400078e0202 */
[----:B------:R-:W-:Y:S01]  /*0a60*/  VIADD R11, R11, 0x2 ;  /* 0x000000020b0b7836 */ /* 0x000fe20000000000 */
[----:B------:R-:W-:Y:S02]  /*0a70*/  IADD3 R5, PT, PT, -R9, RZ, RZ ;  /* 0x000000ff09057210 */ /* 0x000fe40007ffe1ff */
[----:B------:R0:W-:Y:S03]  /*0a80*/  STL [R4], R3 ;  /* 0x0000000304007387 */ /* 0x0001e60000100800 */
[----:B------:R-:W-:-:S05]  /*0a90*/  IMAD R5, R0, R5, R7 ;  /* 0x0000000500057224 */ /* 0x000fca00078e0207 */
[----:B------:R0:W-:Y:S02]  /*0aa0*/  STL [R4+0x4], R5 ;  /* 0x0000040504007387 */ /* 0x0001e40000100800 */
.L_x_3:
[----:B------:R-:W-:Y:S05]  /*0ab0*/  @P0 BRA `(.L_x_0) ;  /* 0x0000000000600947 */ /* 0x000fea0003800000 */
[----:B------:R-:W-:Y:S01]  /*0ac0*/  IABS R6, R0 ;  /* 0x0000000000067213 */ /* 0x000fe20000000000 */
[----:B0-----:R-:W-:Y:S01]  /*0ad0*/  IMAD.MOV.U32 R4, RZ, RZ, RZ ;  /* 0x000000ffff047224 */ /* 0x001fe200078e00ff */
[----:B------:R-:W-:Y:S02]  /*0ae0*/  IABS R8, R9 ;  /* 0x0000000900087213 */ /* 0x000fe40000000000 */
[----:B------:R-:W0:Y:S01]  /*0af0*/  I2F.RP R7, R6 ;  /* 0x0000000600077306 */ /* 0x000e220000209400 */
[----:B------:R-:W-:Y:S02]  /*0b00*/  ISETP.GE.AND P1, PT, R9, RZ, PT ;  /* 0x000000ff0900720c */ /* 0x000fe40003f26270 */
[----:B------:R-:W-:-:S05]  /*0b10*/  ISETP.NE.AND P2, PT, R0, RZ, PT ;  /* 0x000000ff0000720c */ /* 0x000fca0003f45270 */
[----:B0-----:R-:W0:Y:S02]  /*0b20*/  MUFU.RCP R7, R7 ;  /* 0x0000000700077308 */ /* 0x001e240000001000 */
[----:B0-----:R-:W-:-:S06]  /*0b30*/  IADD3 R5, PT, PT, R7, 0xffffffe, RZ ;  /* 0x0ffffffe07057810 */ /* 0x001fcc0007ffe0ff */
[----:B------:R-:W0:Y:S02]  /*0b40*/  F2I.FTZ.U32.TRUNC.NTZ R5, R5 ;  /* 0x0000000500057305 */ /* 0x000e24000021f000 */
[----:B0-----:R-:W-:-:S04]  /*0b50*/  IMAD.MOV R3, RZ, RZ, -R5 ;  /* 0x000000ffff037224 */ /* 0x001fc800078e0a05 */
[----:B------:R-:W-:-:S04]  /*0b60*/  IMAD R3, R3, R6, RZ ;  /* 0x0000000603037224 */ /* 0x000fc800078e02ff */
[----:B------:R-:W-:Y:S01]  /*0b70*/  IMAD.HI.U32 R3, R5, R3, R4 ;  /* 0x0000000305037227 */ /* 0x000fe200078e0004 */
[----:B------:R-:W-:-:S05]  /*0b80*/  MOV R4, R8 ;  /* 0x0000000800047202 */ /* 0x000fca0000000f00 */
[----:B------:R-:W-:-:S04]  /*0b90*/  IMAD.HI.U32 R3, R3, R4, RZ ;  /* 0x0000000403037227 */ /* 0x000fc800078e00ff */
[----:B------:R-:W-:-:S04]  /*0ba0*/  IMAD.MOV R3, RZ, RZ, -R3 ;  /* 0x000000ffff037224 */ /* 0x000fc800078e0a03 */
[----:B------:R-:W-:Y:S02]  /*0bb0*/  IMAD R3, R6, R3, R4 ;  /* 0x0000000306037224 */ /* 0x000fe400078e0204 */
[----:B------:R-:W-:-:S03]  /*0bc0*/  IMAD R4, R11, 0x4, R2 ;  /* 0x000000040b047824 */ /* 0x000fc600078e0202 */
[----:B------:R-:W-:-:S13]  /*0bd0*/  ISETP.GT.U32.AND P0, PT, R6, R3, PT ;  /* 0x000000030600720c */ /* 0x000fda0003f04070 */
[----:B------:R-:W-:-:S05]  /*0be0*/  @!P0 IMAD.IADD R3, R3, 0x1, -R6 ;  /* 0x0000000103038824 */ /* 0x000fca00078e0a06 */
[----:B------:R-:W-:-:S13]  /*0bf0*/  ISETP.GT.U32.AND P0, PT, R6, R3, PT ;  /* 0x000000030600720c */ /* 0x000fda0003f04070 */
[----:B------:R-:W-:-:S05]  /*0c00*/  @!P0 IADD3 R3, PT, PT, R3, -R6, RZ ;  /* 0x8000000603038210 */ /* 0x000fca0007ffe0ff */
[----:B------:R-:W-:Y:S01]  /*0c10*/  @!P1 IMAD.MOV R3, RZ, RZ, -R3 ;  /* 0x000000ffff039224 */ /* 0x000fe200078e0a03 */
[----:B------:R-:W-:-:S05]  /*0c20*/  @!P2 LOP3.LUT R3, RZ, R0, RZ, 0x33, !PT ;  /* 0x00000000ff03a212 */ /* 0x000fca00078e33ff */
[----:B------:R1:W-:Y:S02]  /*0c30*/  STL [R4], R3 ;  /* 0x0000000304007387 */ /* 0x0003e40000100800 */
.L_x_0:
[----:B------:R-:W-:Y:S01]  /*0c40*/  BAR.SYNC.DEFER_BLOCKING 0x0 ;  /* 0x0000000000007b1d */ /* 0x000fe20000010000 */
[----:B------:R-:W-:-:S05]  /*0c50*/  ISETP.GE.AND P0, PT, R0, 0x1, PT ;  /* 0x000000010000780c */ /* 0x000fca0003f06270 */
[----:B------:R-:W2:Y:S01]  /*0c60*/  LDCU.64 UR4, c[0x0][0x358] ;  /* 0x00006b00ff0477ac */ /* 0x000ea20008000a00 */
[----:B------:R-:W-:Y:S07]  /*0c70*/  BSSY.RECONVERGENT B0, `(.L_x_4) ;  /* 0x000002b000007945 */ /* 0x000fee0003800200 */
[----:B------:R-:W-:Y:S05]  /*0c80*/  @!P0 BRA `(.L_x_5) ;  /* 0x0000000000688947 */ /* 0x000fea0003800000 */
[----:B------:R-:W-:Y:S01]  /*0c90*/  IADD3 R0, PT, PT, R0, -0x1, RZ ;  /* 0xffffffff00007810 */ /* 0x000fe20007ffe0ff */
[----:B01----:R-:W-:-:S07]  /*0ca0*/  IMAD.MOV.U32 R3, RZ, RZ, RZ ;  /* 0x000000ffff037224 */ /* 0x003fce00078e00ff */
.L_x_10:
[----:B------:R-:W-:Y:S01]  /*0cb0*/  ISETP.NE.AND P0, PT, R3, R0, PT ;  /* 0x000000000300720c */ /* 0x000fe20003f05270 */
[----:B------:R-:W-:-:S12]  /*0cc0*/  BSSY.RELIABLE B1, `(.L_x_6) ;  /* 0x0000012000017945 */ /* 0x000fd80003800100 */
[----:B------:R-:W-:Y:S05]  /*0cd0*/  @!P0 BRA `(.L_x_7) ;  /* 0x0000000000408947 */ /* 0x000fea0003800000 */
[----:B------:R-:W-:-:S05]  /*0ce0*/  IMAD R4, R3, 0x4, R2 ;  /* 0x0000000403047824 */ /* 0x000fca00078e0202 */
[----:B------:R0:W5:Y:S01]  /*0cf0*/  LDL R11, [R4] ;  /* 0x00000000040b7983 */ /* 0x0001620000100800 */
[----:B------:R-:W-:-:S07]  /*0d00*/  MOV R5, R3 ;  /* 0x0000000300057202 */ /* 0x000fce0000000f00 */
.L_x_9:
[----:B0-----:R-:W-:-:S06]  /*0d10*/  IMAD R4, R5, 0x4, R2 ;  /* 0x0000000405047824 */ /* 0x001fcc00078e0202 */
[----:B------:R-:W3:Y:S01]  /*0d20*/  LDL R4, [R4+0x4] ;  /* 0x0000040004047983 */ /* 0x000ee20000100800 */
[----:B------:R-:W-:-:S04]  /*0d30*/  VIADD R5, R5, 0x1 ;  /* 0x0000000105057836 */ /* 0x000fc80000000000 */
[----:B------:R-:W-:Y:S01]  /*0d40*/  IMAD.IADD R7, R3, 0x1, -R5 ;  /* 0x0000000103077824 */ /* 0x000fe200078e0a05 */
[----:B------:R-:W-:Y:S01]  /*0d50*/  IADD3 R9, PT, PT, R5, -R3, RZ ;  /* 0x8000000305097210 */ /* 0x000fe20007ffe0ff */
[----:B---3-5:R-:W-:-:S05]  /*0d60*/  IMAD.IADD R6, R11, 0x1, -R4 ;  /* 0x000000010b067824 */ /* 0x028fca00078e0a04 */
[----:B------:R-:W-:-:S04]  /*0d70*/  ISETP.NE.AND P0, PT, R6, R9, PT ;  /* 0x000000090600720c */ /* 0x000fc80003f05270 */
[----:B------:R-:W-:-:S04]  /*0d80*/  ISETP.EQ.OR P0, PT, R6, R7, !P0 ;  /* 0x000000070600720c */ /* 0x000fc80004702670 */
[----:B------:R-:W-:-:S13]  /*0d90*/  ISETP.EQ.OR P0, PT, R11, R4, P0 ;  /* 0x000000040b00720c */ /* 0x000fda0000702670 */
[----:B------:R-:W-:Y:S05]  /*0da0*/  @P0 BREAK.RELIABLE B1 ;  /* 0x0000000000010942 */ /* 0x000fea0003800100 */
[----:B------:R-:W-:Y:S05]  /*0db0*/  @P0 BRA `(.L_x_8) ;  /* 0x0000000000580947 */ /* 0x000fea0003800000 */
[----:B------:R-:W-:-:S13]  /*0dc0*/  ISETP.NE.AND P0, PT, R5, R0, PT ;  /* 0x000000000500720c */ /* 0x000fda0003f05270 */
[----:B------:R-:W-:Y:S05]  /*0dd0*/  @P0 BRA `(.L_x_9) ;  /* 0xfffffffc00cc0947 */ /* 0x000fea000383ffff */
.L_x_7:
[----:B--2---:R-:W-:Y:S05]  /*0de0*/  BSYNC.RELIABLE B1 ;  /* 0x0000000000017941 */ /* 0x004fea0003800100 */
.L_x_6:
[----:B------:R-:W0:Y:S01]  /*0df0*/  LDCU UR6, c[0x0][0x380] ;  /* 0x00007000ff0677ac */ /* 0x000e220008000800 */
[----:B------:R-:W-:-:S04]  /*0e00*/  IADD3 R3, PT, PT, R3, 0x1, RZ ;  /* 0x0000000103037810 */ /* 0x000fc80007ffe0ff */
[----:B0-----:R-:W-:-:S13]  /*0e10*/  ISETP.NE.AND P0, PT, R3, UR6, PT ;  /* 0x0000000603007c0c */ /* 0x001fda000bf05270 */
[----:B------:R-:W-:Y:S05]  /*0e20*/  @P0 BRA `(.L_x_10) ;  /* 0xfffffffc00a00947 */ /* 0x000fea000383ffff */
.L_x_5:
[----:B0-----:R-:W0:Y:S01]  /*0e30*/  S2R R5, SR_LANEID ;  /* 0x0000000000057919 */ /* 0x001e220000000000 */
[----:B------:R-:W-:Y:S01]  /*0e40*/  VOTEU.ANY UR6, UPT, PT ;  /* 0x0000000000067886 */ /* 0x000fe200038e0100 */
[----:B-1----:R-:W2:Y:S01]  /*0e50*/  LDC.64 R2, c[0x0][0x390] ;  /* 0x0000e400ff027b82 */ /* 0x002ea20000000a00 */
[----:B------:R-:W0:Y:S08]  /*0e60*/  FLO.U32 R0, UR6 ;  /* 0x0000000600007d00 */ /* 0x000e3000080e0000 */
[----:B------:R-:W2:Y:S01]  /*0e70*/  POPC R9, UR6 ;  /* 0x0000000600097d09 */ /* 0x000ea20008000000 */
[----:B0-----:R-:W-:Y:S01]  /*0e80*/  ISETP.EQ.U32.AND P0, PT, R0, R5, PT ;  /* 0x000000050000720c */ /* 0x001fe20003f02070 */
[----:B------:R-:W0:Y:S01]  /*0e90*/  S2R R6, SR_LTMASK ;  /* 0x0000000000067919 */ /* 0x000e220000003900 */
[----:B------:R-:W1:Y:S11]  /*0ea0*/  LDC.64 R4, c[0x0][0x388] ;  /* 0x0000e200ff047b82 */ /* 0x000e760000000a00 */
[----:B--2---:R-:W2:Y:S01]  /*0eb0*/  @P0 ATOMG.E.ADD.STRONG.GPU PT, R3, desc[UR4][R2.64], R9 ;  /* 0x80000009020309a8 */ /* 0x004ea200081ef104 */
[----:B0-----:R-:W-:-:S06]  /*0ec0*/  LOP3.LUT R6, R6, UR6, RZ, 0xc0, !PT ;  /* 0x0000000606067c12 */ /* 0x001fcc000f8ec0ff */
[----:B------:R-:W0:Y:S01]  /*0ed0*/  POPC R6, R6 ;  /* 0x0000000600067309 */ /* 0x000e220000000000 */
[----:B--2---:R-:W0:Y:S02]  /*0ee0*/  SHFL.IDX PT, R7, R3, R0, 0x1f ;  /* 0x00001f0003077589 */ /* 0x004e2400000e0000 */
[----:B0-----:R-:W-:-:S04]  /*0ef0*/  IMAD.IADD R7, R7, 0x1, R6 ;  /* 0x0000000107077824 */ /* 0x001fc800078e0206 */
[----:B-1----:R-:W-:-:S05]  /*0f00*/  IMAD.WIDE R4, R7, 0x8, R4 ;  /* 0x0000000807047825 */ /* 0x002fca00078e0204 */
[----:B------:R0:W-:Y:S02]  /*0f10*/  STG.E.64 desc[UR4][R4.64], RZ ;  /* 0x000000ff04007986 */ /* 0x0001e4000c101b04 */
.L_x_8:
[----:B--2---:R-:W-:Y:S05]  /*0f20*/  BSYNC.RECONVERGENT B0 ;  /* 0x0000000000007941 */ /* 0x004fea0003800200 */
.L_x_4:
[----:B------:R-:W-:Y:S05]  /*0f30*/  WARPSYNC.ALL ;  /* 0x0000000000007948 */ /* 0x000fea0003800000 */
[----:B------:R-:W-:Y:S06]  /*0f40*/  BAR.SYNC.DEFER_BLOCKING 0x0 ;  /* 0x0000000000007b1d */ /* 0x000fec0000010000 */
[----:B------:R-:W-:Y:S05]  /*0f50*/  EXIT ;  /* 0x000000000000794d */ /* 0x000fea0003800000 */
.L_x_11:
[----:B------:R-:W-:-:S00]  /*0f60*/  BRA `(.L_x_11) ;  /* 0xfffffffc00fc7947 */ /* 0x000fc0000383ffff */
[----:B------:R-:W-:-:S00]  /*0f70*/  NOP ;  /* 0x0000000000007918 */ /* 0x000fc00000000000 */
        /* <DEDUP_REMOVED lines=8> */
.L_x_12:


//--------------------- .nv.shared.reserved.0     --------------------------
	.section	.nv.shared.reserved.0,"aw",@nobits
	.weak		__nv_reservedSMEM_offset_0_alias
	.size		__nv_reservedSMEM_offset_0_alias, 0, 64
	.other		__nv_reservedSMEM_offset_0_alias,@"STO_CUDA_RESERVED_SHARED STV_DEFAULT"
__nv_reservedSMEM_offset_0_alias:
	.zero		0
	.zero		64


//--------------------- .nv.constant0._Z15getPermutationsiiPPiS_ --------------------------
	.section	.nv.constant0._Z15getPermutationsiiPPiS_,"a",@progbits
	.sectionflags	@""
	.align	4
.nv.constant0._Z15getPermutationsiiPPiS_:
	.zero		920


//--------------------- SYMBOLS --------------------------

	.type		.nv.reservedSmem.offset0,@object
	.size		.nv.reservedSmem.offset0,0x4
